	.headerflags	@"EF_CUDA_TEXMODE_UNIFIED EF_CUDA_64BIT_ADDRESS EF_CUDA_ACCELERATORS EF_CUDA_SM90 EF_CUDA_VIRTUAL_SM(EF_CUDA_SM90)"
	.elftype	@"ET_EXEC"


//--------------------- .nv.info                  --------------------------
	.section	.nv.info,"",@"SHT_CUDA_INFO"
	.align	4


	//----- nvinfo : EIATTR_REGCOUNT
	.align		4
        /*0000*/ 	.byte	0x04, 0x2f
        /*0002*/ 	.short	(.L_3 - .L_2)
	.align		4
.L_2:
        /*0004*/ 	.word	index@(triton_poi_fused__native_batch_norm_legit_no_training_convolution_relu_78)
        /*0008*/ 	.word	0x00000017


	//----- nvinfo : EIATTR_MIN_STACK_SIZE
	.align		4
.L_3:
        /*000c*/ 	.byte	0x04, 0x12
        /*000e*/ 	.short	(.L_5 - .L_4)
	.align		4
.L_4:
        /*0010*/ 	.word	index@(triton_poi_fused__native_batch_norm_legit_no_training_convolution_relu_78)
        /*0014*/ 	.word	0x00000000


	//----- nvinfo : EIATTR_FRAME_SIZE
	.align		4
.L_5:
        /*0018*/ 	.byte	0x04, 0x11
        /*001a*/ 	.short	(.L_7 - .L_6)
	.align		4
.L_6:
        /*001c*/ 	.word	index@(triton_poi_fused__native_batch_norm_legit_no_training_convolution_relu_78)
        /*0020*/ 	.word	0x00000000


	//----- nvinfo : EIATTR_MIN_STACK_SIZE
	.align		4
.L_7:
        /*0024*/ 	.byte	0x04, 0x12
        /*0026*/ 	.short	(.L_9 - .L_8)
	.align		4
.L_8:
        /*0028*/ 	.word	index@(triton_poi_fused__native_batch_norm_legit_no_training_convolution_relu_78)
        /*002c*/ 	.word	0x00000000
.L_9:


//--------------------- .nv.info.triton_poi_fused__native_batch_norm_legit_no_training_convolution_relu_78 --------------------------
	.section	.nv.info.triton_poi_fused__native_batch_norm_legit_no_training_convolution_relu_78,"",@"SHT_CUDA_INFO"
	.sectionflags	@""
	.align	4


	//----- nvinfo : EIATTR_CUDA_API_VERSION
	.align		4
        /*0000*/ 	.byte	0x04, 0x37
        /*0002*/ 	.short	(.L_11 - .L_10)
.L_10:
        /*0004*/ 	.word	0x0000007c


	//----- nvinfo : EIATTR_KPARAM_INFO
	.align		4
.L_11:
        /*0008*/ 	.byte	0x04, 0x17
        /*000a*/ 	.short	(.L_13 - .L_12)
.L_12:
        /*000c*/ 	.word	0x00000000
        /*0010*/ 	.short	0x0007
        /*0012*/ 	.short	0x0038
        /*0014*/ 	.byte	0x00, 0xf0, 0x11, 0x00


	//----- nvinfo : EIATTR_KPARAM_INFO
	.align		4
.L_13:
        /*0018*/ 	.byte	0x04, 0x17
        /*001a*/ 	.short	(.L_15 - .L_14)
.L_14:
        /*001c*/ 	.word	0x00000000
        /*0020*/ 	.short	0x0006
        /*0022*/ 	.short	0x0030
        /*0024*/ 	.byte	0x00, 0xf4, 0x21, 0x00


	//----- nvinfo : EIATTR_KPARAM_INFO
	.align		4
.L_15:
        /*0028*/ 	.byte	0x04, 0x17
        /*002a*/ 	.short	(.L_17 - .L_16)
.L_16:
        /*002c*/ 	.word	0x00000000
        /*0030*/ 	.short	0x0005
        /*0032*/ 	.short	0x0028
        /*0034*/ 	.byte	0x00, 0xf4, 0x21, 0x00


	//----- nvinfo : EIATTR_KPARAM_INFO
	.align		4
.L_17:
        /*0038*/ 	.byte	0x04, 0x17
        /*003a*/ 	.short	(.L_19 - .L_18)
.L_18:
        /*003c*/ 	.word	0x00000000
        /*0040*/ 	.short	0x0004
        /*0042*/ 	.short	0x0020
        /*0044*/ 	.byte	0x00, 0xf4, 0x21, 0x00


	//----- nvinfo : EIATTR_KPARAM_INFO
	.align		4
.L_19:
        /*0048*/ 	.byte	0x04, 0x17
        /*004a*/ 	.short	(.L_21 - .L_20)
.L_20:
        /*004c*/ 	.word	0x00000000
        /*0050*/ 	.short	0x0003
        /*0052*/ 	.short	0x0018
        /*0054*/ 	.byte	0x00, 0xf4, 0x21, 0x00


	//----- nvinfo : EIATTR_KPARAM_INFO
	.align		4
.L_21:
        /*0058*/ 	.byte	0x04, 0x17
        /*005a*/ 	.short	(.L_23 - .L_22)
.L_22:
        /*005c*/ 	.word	0x00000000
        /*0060*/ 	.short	0x0002
        /*0062*/ 	.short	0x0010
        /*0064*/ 	.byte	0x00, 0xf4, 0x21, 0x00


	//----- nvinfo : EIATTR_KPARAM_INFO
	.align		4
.L_23:
        /*0068*/ 	.byte	0x04, 0x17
        /*006a*/ 	.short	(.L_25 - .L_24)
.L_24:
        /*006c*/ 	.word	0x00000000
        /*0070*/ 	.short	0x0001
        /*0072*/ 	.short	0x0008
        /*0074*/ 	.byte	0x00, 0xf4, 0x21, 0x00


	//----- nvinfo : EIATTR_KPARAM_INFO
	.align		4
.L_25:
        /*0078*/ 	.byte	0x04, 0x17
        /*007a*/ 	.short	(.L_27 - .L_26)
.L_26:
        /*007c*/ 	.word	0x00000000
        /*0080*/ 	.short	0x0000
        /*0082*/ 	.short	0x0000
        /*0084*/ 	.byte	0x00, 0xf4, 0x21, 0x00


	//----- nvinfo : EIATTR_SPARSE_MMA_MASK
	.align		4
.L_27:
        /*0088*/ 	.byte	0x03, 0x50
        /*008a*/ 	.short	0x0000


	//----- nvinfo : EIATTR_MAXREG_COUNT
	.align		4
        /*008c*/ 	.byte	0x03, 0x1b
        /*008e*/ 	.short	0x00ff


	//----- nvinfo : EIATTR_EXIT_INSTR_OFFSETS
	.align		4
        /*0090*/ 	.byte	0x04, 0x1c
        /*0092*/ 	.short	(.L_29 - .L_28)


	//   ....[0]....
.L_28:
        /*0094*/ 	.word	0x00000350


	//   ....[1]....
        /*0098*/ 	.word	0x00000370


	//----- nvinfo : EIATTR_REQNTID
	.align		4
.L_29:
        /*009c*/ 	.byte	0x04, 0x10
        /*009e*/ 	.short	(.L_31 - .L_30)
.L_30:
        /*00a0*/ 	.word	0x00000080
        /*00a4*/ 	.word	0x00000001
        /*00a8*/ 	.word	0x00000001


	//----- nvinfo : EIATTR_CBANK_PARAM_SIZE
	.align		4
.L_31:
        /*00ac*/ 	.byte	0x03, 0x19
        /*00ae*/ 	.short	0x003c


	//----- nvinfo : EIATTR_PARAM_CBANK
	.align		4
        /*00b0*/ 	.byte	0x04, 0x0a
        /*00b2*/ 	.short	(.L_33 - .L_32)
	.align		4
.L_32:
        /*00b4*/ 	.word	index@(.nv.constant0.triton_poi_fused__native_batch_norm_legit_no_training_convolution_relu_78)
        /*00b8*/ 	.short	0x0210
        /*00ba*/ 	.short	0x003c


	//----- nvinfo : EIATTR_SW_WAR
	.align		4
.L_33:
        /*00bc*/ 	.byte	0x04, 0x36
        /*00be*/ 	.short	(.L_35 - .L_34)
.L_34:
        /*00c0*/ 	.word	0x00000008
.L_35:


//--------------------- .nv.callgraph             --------------------------
	.section	.nv.callgraph,"",@"SHT_CUDA_CALLGRAPH"
	.align	4
	.sectionentsize	8
	.align		4
        /*0000*/ 	.word	0x00000000
	.align		4
        /*0004*/ 	.word	0xffffffff
	.align		4
        /*0008*/ 	.word	0x00000000
	.align		4
        /*000c*/ 	.word	0xfffffffe
	.align		4
        /*0010*/ 	.word	0x00000000
	.align		4
        /*0014*/ 	.word	0xfffffffd
	.align		4
        /*0018*/ 	.word	0x00000000
	.align		4
        /*001c*/ 	.word	0xfffffffc


//--------------------- .nv.constant4             --------------------------
	.section	.nv.constant4,"a",@progbits
	.align	8
	.align		8
.nv.constant4:
        /*0000*/ 	.dword	_$_str
	.align		8
        /*0008*/ 	.dword	_$_str_$_2


//--------------------- .text.triton_poi_fused__native_batch_norm_legit_no_training_convolution_relu_78 --------------------------
	.section	.text.triton_poi_fused__native_batch_norm_legit_no_training_convolution_relu_78,"ax",@progbits
	.align	128
        .global         triton_poi_fused__native_batch_norm_legit_no_training_convolution_relu_78
        .type           triton_poi_fused__native_batch_norm_legit_no_training_convolution_relu_78,@function
        .size           triton_poi_fused__native_batch_norm_legit_no_training_convolution_relu_78,(.L_x_1 - triton_poi_fused__native_batch_norm_legit_no_training_convolution_relu_78)
        .other          triton_poi_fused__native_batch_norm_legit_no_training_convolution_relu_78,@"STO_CUDA_ENTRY STV_DEFAULT"
triton_poi_fused__native_batch_norm_legit_no_training_convolution_relu_78:
.text.triton_poi_fused__native_batch_norm_legit_no_training_convolution_relu_78:
[----:B------:R-:W0:Y:S01]  /*0000*/  LDC R1, c[0x0][0x28] ;  /* 0x00000a00ff017b82 */ /* 0x000e220000000800 */
[----:B------:R-:W1:Y:S07]  /*0010*/  S2R R0, SR_TID.X ;  /* 0x0000000000007919 */ /* 0x000e6e0000002100 */
[----:B------:R-:W2:Y:S01]  /*0020*/  LDC.64 R12, c[0x0][0x228] ;  /* 0x00008a00ff0c7b82 */ /* 0x000ea20000000a00 */
[----:B------:R-:W-:Y:S01]  /*0030*/  CS2R R4, SRZ ;  /* 0x0000000000047805 */ /* 0x000fe2000001ff00 */
[----:B------:R-:W-:Y:S01]  /*0040*/  ULDC.64 UR4, c[0x0][0x208] ;  /* 0x0000820000047ab9 */ /* 0x000fe20000000a00 */
[----:B------:R-:W3:Y:S05]  /*0050*/  S2R R3, SR_CTAID.X ;  /* 0x0000000000037919 */ /* 0x000eea0000002500 */
[----:B------:R-:W4:Y:S08]  /*0060*/  LDC.64 R10, c[0x0][0x218] ;  /* 0x00008600ff0a7b82 */ /* 0x000f300000000a00 */
[----:B------:R-:W5:Y:S08]  /*0070*/  LDC.64 R14, c[0x0][0x220] ;  /* 0x00008800ff0e7b82 */ /* 0x000f700000000a00 */
[----:B------:R-:W5:Y:S01]  /*0080*/  LDC.64 R16, c[0x0][0x230] ;  /* 0x00008c00ff107b82 */ /* 0x000f620000000a00 */
[----:B-1----:R-:W-:-:S07]  /*0090*/  LOP3.LUT R0, R0, 0x7f, RZ, 0xc0, !PT ;  /* 0x0000007f00007812 */ /* 0x002fce00078ec0ff */
[----:B------:R-:W1:Y:S01]  /*00a0*/  LDC.64 R6, c[0x0][0x238] ;  /* 0x00008e00ff067b82 */ /* 0x000e620000000a00 */
[----:B---3--:R-:W-:Y:S02]  /*00b0*/  SHF.R.S32.HI R2, RZ, 0x18, R3 ;  /* 0x00000018ff027819 */ /* 0x008fe40000011403 */
[----:B------:R-:W-:Y:S02]  /*00c0*/  LEA R0, R3, R0, 0x7 ;  /* 0x0000000003007211 */ /* 0x000fe400078e38ff */
[----:B------:R-:W-:Y:S02]  /*00d0*/  SGXT R3, R2, 0x1 ;  /* 0x000000010203781a */ /* 0x000fe40000000200 */
[----:B------:R-:W-:Y:S02]  /*00e0*/  ISETP.GE.AND P0, PT, R0, 0x100, PT ;  /* 0x000001000000780c */ /* 0x000fe40003f06270 */
[----:B------:R-:W-:-:S04]  /*00f0*/  LEA.HI R3, R3, R0, RZ, 0x6 ;  /* 0x0000000003037211 */ /* 0x000fc800078f30ff */
[----:B------:R-:W-:-:S04]  /*0100*/  LOP3.LUT R3, R3, 0xffffffc0, RZ, 0xc0, !PT ;  /* 0xffffffc003037812 */ /* 0x000fc800078ec0ff */
[----:B------:R-:W-:Y:S02]  /*0110*/  IADD3 R19, R0, -R3, RZ ;  /* 0x8000000300137210 */ /* 0x000fe40007ffe0ff */
[----:B------:R-:W3:Y:S03]  /*0120*/  LDC.64 R2, c[0x0][0x210] ;  /* 0x00008400ff027b82 */ /* 0x000ee60000000a00 */
[----:B--2---:R-:W-:-:S05]  /*0130*/  IMAD.WIDE R12, R19, 0x4, R12 ;  /* 0x00000004130c7825 */ /* 0x004fca00078e020c */
[----:B------:R5:W2:Y:S01]  /*0140*/  @!P0 LDG.E.EL R4, desc[UR4][R12.64] ;  /* 0x000000040c048981 */ /* 0x000aa2000c2e1900 */
[----:B------:R-:W-:Y:S01]  /*0150*/  CS2R R8, SRZ ;  /* 0x0000000000087805 */ /* 0x000fe2000001ff00 */
[----:B----4-:R-:W-:-:S05]  /*0160*/  IMAD.WIDE R10, R19, 0x4, R10 ;  /* 0x00000004130a7825 */ /* 0x010fca00078e020a */
[----:B------:R4:W2:Y:S01]  /*0170*/  @!P0 LDG.E.EL R8, desc[UR4][R10.64] ;  /* 0x000000040a088981 */ /* 0x0008a2000c2e1900 */
[----:B-----5:R-:W-:-:S04]  /*0180*/  IMAD.WIDE R12, R19, 0x4, R14 ;  /* 0x00000004130c7825 */ /* 0x020fc800078e020e */
[----:B---3--:R-:W-:Y:S01]  /*0190*/  IMAD.WIDE R2, R0, 0x4, R2 ;  /* 0x0000000400027825 */ /* 0x008fe200078e0202 */
[----:B------:R-:W3:Y:S04]  /*01a0*/  @!P0 LDG.E.EL R9, desc[UR4][R12.64] ;  /* 0x000000040c098981 */ /* 0x000ee8000c2e1900 */
[----:B------:R-:W5:Y:S01]  /*01b0*/  @!P0 LDG.E R5, desc[UR4][R2.64] ;  /* 0x0000000402058981 */ /* 0x000f62000c1e1900 */
[----:B0-----:R-:W-:-:S04]  /*01c0*/  IMAD.WIDE R14, R19, 0x4, R16 ;  /* 0x00000004130e7825 */ /* 0x001fc800078e0210 */
[----:B-1----:R-:W-:Y:S01]  /*01d0*/  IMAD.WIDE R16, R19, 0x4, R6 ;  /* 0x0000000413107825 */ /* 0x002fe200078e0206 */
[----:B------:R-:W-:Y:S01]  /*01e0*/  CS2R R18, SRZ ;  /* 0x0000000000127805 */ /* 0x000fe2000001ff00 */
[----:B----4-:R-:W-:Y:S01]  /*01f0*/  HFMA2.MMA R11, -RZ, RZ, 1.625, 0 ;  /* 0x3e800000ff0b7435 */ /* 0x010fe200000001ff */
[----:B------:R-:W0:Y:S04]  /*0200*/  LDC.64 R6, c[0x0][0x240] ;  /* 0x00009000ff067b82 */ /* 0x000e280000000a00 */
[----:B------:R-:W4:Y:S04]  /*0210*/  @!P0 LDG.E.EL R18, desc[UR4][R14.64] ;  /* 0x000000040e128981 */ /* 0x000f28000c2e1900 */
[----:B------:R-:W4:Y:S01]  /*0220*/  @!P0 LDG.E.EL R19, desc[UR4][R16.64] ;  /* 0x0000000410138981 */ /* 0x000f22000c2e1900 */
[----:B0-----:R-:W-:-:S04]  /*0230*/  IMAD.WIDE R6, R0, 0x4, R6 ;  /* 0x0000000400067825 */ /* 0x001fc800078e0206 */
[----:B--2---:R-:W-:-:S04]  /*0240*/  FADD R4, R4, 9.9999997473787516356e-06 ;  /* 0x3727c5ac04047421 */ /* 0x004fc80000000000 */
[----:B------:R-:W0:Y:S02]  /*0250*/  MUFU.SQRT R20, R4 ;  /* 0x0000000400147308 */ /* 0x000e240000002000 */
[C---:B0-----:R-:W-:Y:S02]  /*0260*/  FSETP.GT.AND P1, PT, R20.reuse, 8.50705917302346158658e+37, PT ;  /* 0x7e8000001400780b */ /* 0x041fe40003f24000 */
[----:B------:R-:W-:-:S11]  /*0270*/  FSETP.GEU.AND P2, PT, R20, 1.175494350822287508e-38, PT ;  /* 0x008000001400780b */ /* 0x000fd60003f4e000 */
[----:B------:R-:W-:-:S04]  /*0280*/  @P1 FMUL R20, R20, 0.25 ;  /* 0x3e80000014141820 */ /* 0x000fc80000400000 */
[----:B------:R-:W-:-:S06]  /*0290*/  @!P2 FMUL R20, R20, 16777216 ;  /* 0x4b8000001414a820 */ /* 0x000fcc0000400000 */
[----:B------:R-:W0:Y:S01]  /*02a0*/  MUFU.RCP R20, R20 ;  /* 0x0000001400147308 */ /* 0x000e220000001000 */
[----:B------:R-:W-:Y:S01]  /*02b0*/  FSEL R11, R11, 1, P1 ;  /* 0x3f8000000b0b7808 */ /* 0x000fe20000800000 */
[----:B-----5:R-:W-:-:S04]  /*02c0*/  FADD R5, R8, R5 ;  /* 0x0000000508057221 */ /* 0x020fc80000000000 */
[----:B------:R-:W-:Y:S01]  /*02d0*/  @!P2 FMUL R11, R11, 16777216 ;  /* 0x4b8000000b0ba820 */ /* 0x000fe20000400000 */
[----:B---3--:R-:W-:-:S03]  /*02e0*/  FADD R9, R5, -R9 ;  /* 0x8000000905097221 */ /* 0x008fc60000000000 */
[----:B0-----:R-:W-:-:S04]  /*02f0*/  FMUL R4, R20, R11 ;  /* 0x0000000b14047220 */ /* 0x001fc80000400000 */
[----:B------:R-:W-:-:S04]  /*0300*/  FMUL R4, R9, R4 ;  /* 0x0000000409047220 */ /* 0x000fc80000400000 */
[----:B----4-:R-:W-:Y:S01]  /*0310*/  FFMA R4, R4, R18, R19 ;  /* 0x0000001204047223 */ /* 0x010fe20000000013 */
[----:B------:R0:W-:Y:S04]  /*0320*/  @!P0 STG.E desc[UR4][R2.64], R5 ;  /* 0x0000000502008986 */ /* 0x0001e8000c101904 */
[----:B------:R-:W-:-:S04]  /*0330*/  FSETP.GEU.AND P1, PT, R4, RZ, PT ;  /* 0x000000ff0400720b */ /* 0x000fc80003f2e000 */
[----:B------:R-:W-:Y:S01]  /*0340*/  FSEL R9, R4, RZ, P1 ;  /* 0x000000ff04097208 */ /* 0x000fe20000800000 */
[----:B0-----:R-:W-:Y:S08]  /*0350*/  @P0 EXIT ;  /* 0x000000000000094d */ /* 0x001ff00003800000 */
[----:B------:R-:W-:Y:S01]  /*0360*/  STG.E desc[UR4][R6.64], R9 ;  /* 0x0000000906007986 */ /* 0x000fe2000c101904 */
[----:B------:R-:W-:Y:S05]  /*0370*/  EXIT ;  /* 0x000000000000794d */ /* 0x000fea0003800000 */
.L_x_0:
[----:B------:R-:W-:-:S00]  /*0380*/  BRA `(.L_x_0) ;  /* 0xfffffffc00fc7947 */ /* 0x000fc0000383ffff */
[----:B------:R-:W-:-:S00]  /*0390*/  NOP ;  /* 0x0000000000007918 */ /* 0x000fc00000000000 */
        /* <DEDUP_REMOVED lines=14> */
.L_x_1:


//--------------------- .nv.global.init           --------------------------
	.section	.nv.global.init,"aw",@progbits
.nv.global.init:
	.type		_$_str,@object
	.size		_$_str,(_$_str_$_2 - _$_str)
_$_str:
        /*0000*/ 	.byte	0x5f, 0x5f, 0x43, 0x55, 0x44, 0x41, 0x5f, 0x46, 0x54, 0x5a, 0x00
	.type		_$_str_$_2,@object
	.size		_$_str_$_2,(.L_1 - _$_str_$_2)
_$_str_$_2:
        /*000b*/ 	.byte	0x5f, 0x5f, 0x43, 0x55, 0x44, 0x41, 0x5f, 0x50, 0x52, 0x45, 0x43, 0x5f, 0x53, 0x51, 0x52, 0x54
        /*001b*/ 	.byte	0x00
.L_1:


//--------------------- .nv.constant0.triton_poi_fused__native_batch_norm_legit_no_training_convolution_relu_78 --------------------------
	.section	.nv.constant0.triton_poi_fused__native_batch_norm_legit_no_training_convolution_relu_78,"a",@progbits
	.sectionflags	@""
	.align	4
.nv.constant0.triton_poi_fused__native_batch_norm_legit_no_training_convolution_relu_78:
	.zero		588
